	.headerflags	@"EF_CUDA_TEXMODE_UNIFIED EF_CUDA_64BIT_ADDRESS EF_CUDA_ACCELERATORS EF_CUDA_SM90 EF_CUDA_VIRTUAL_SM(EF_CUDA_SM90)"
	.elftype	@"ET_EXEC"


//--------------------- .nv.info                  --------------------------
	.section	.nv.info,"",@"SHT_CUDA_INFO"
	.align	4


	//----- nvinfo : EIATTR_REGCOUNT
	.align		4
        /*0000*/ 	.byte	0x04, 0x2f
        /*0002*/ 	.short	(.L_1 - .L_0)
	.align		4
.L_0:
        /*0004*/ 	.word	index@(triton_poi_fused_clone_12)
        /*0008*/ 	.word	0x0000001a


	//----- nvinfo : EIATTR_MIN_STACK_SIZE
	.align		4
.L_1:
        /*000c*/ 	.byte	0x04, 0x12
        /*000e*/ 	.short	(.L_3 - .L_2)
	.align		4
.L_2:
        /*0010*/ 	.word	index@(triton_poi_fused_clone_12)
        /*0014*/ 	.word	0x00000000


	//----- nvinfo : EIATTR_FRAME_SIZE
	.align		4
.L_3:
        /*0018*/ 	.byte	0x04, 0x11
        /*001a*/ 	.short	(.L_5 - .L_4)
	.align		4
.L_4:
        /*001c*/ 	.word	index@(triton_poi_fused_clone_12)
        /*0020*/ 	.word	0x00000000


	//----- nvinfo : EIATTR_MIN_STACK_SIZE
	.align		4
.L_5:
        /*0024*/ 	.byte	0x04, 0x12
        /*0026*/ 	.short	(.L_7 - .L_6)
	.align		4
.L_6:
        /*0028*/ 	.word	index@(triton_poi_fused_clone_12)
        /*002c*/ 	.word	0x00000000
.L_7:


//--------------------- .nv.info.triton_poi_fused_clone_12 --------------------------
	.section	.nv.info.triton_poi_fused_clone_12,"",@"SHT_CUDA_INFO"
	.sectionflags	@""
	.align	4


	//----- nvinfo : EIATTR_CUDA_API_VERSION
	.align		4
        /*0000*/ 	.byte	0x04, 0x37
        /*0002*/ 	.short	(.L_9 - .L_8)
.L_8:
        /*0004*/ 	.word	0x0000007c


	//----- nvinfo : EIATTR_KPARAM_INFO
	.align		4
.L_9:
        /*0008*/ 	.byte	0x04, 0x17
        /*000a*/ 	.short	(.L_11 - .L_10)
.L_10:
        /*000c*/ 	.word	0x00000000
        /*0010*/ 	.short	0x0005
        /*0012*/ 	.short	0x0024
        /*0014*/ 	.byte	0x00, 0xf0, 0x11, 0x00


	//----- nvinfo : EIATTR_KPARAM_INFO
	.align		4
.L_11:
        /*0018*/ 	.byte	0x04, 0x17
        /*001a*/ 	.short	(.L_13 - .L_12)
.L_12:
        /*001c*/ 	.word	0x00000000
        /*0020*/ 	.short	0x0004
        /*0022*/ 	.short	0x0020
        /*0024*/ 	.byte	0x00, 0xf0, 0x11, 0x00


	//----- nvinfo : EIATTR_KPARAM_INFO
	.align		4
.L_13:
        /*0028*/ 	.byte	0x04, 0x17
        /*002a*/ 	.short	(.L_15 - .L_14)
.L_14:
        /*002c*/ 	.word	0x00000000
        /*0030*/ 	.short	0x0003
        /*0032*/ 	.short	0x0018
        /*0034*/ 	.byte	0x00, 0xf4, 0x21, 0x00


	//----- nvinfo : EIATTR_KPARAM_INFO
	.align		4
.L_15:
        /*0038*/ 	.byte	0x04, 0x17
        /*003a*/ 	.short	(.L_17 - .L_16)
.L_16:
        /*003c*/ 	.word	0x00000000
        /*0040*/ 	.short	0x0002
        /*0042*/ 	.short	0x0010
        /*0044*/ 	.byte	0x00, 0xf4, 0x21, 0x00


	//----- nvinfo : EIATTR_KPARAM_INFO
	.align		4
.L_17:
        /*0048*/ 	.byte	0x04, 0x17
        /*004a*/ 	.short	(.L_19 - .L_18)
.L_18:
        /*004c*/ 	.word	0x00000000
        /*0050*/ 	.short	0x0001
        /*0052*/ 	.short	0x0008
        /*0054*/ 	.byte	0x00, 0xf4, 0x21, 0x00


	//----- nvinfo : EIATTR_KPARAM_INFO
	.align		4
.L_19:
        /*0058*/ 	.byte	0x04, 0x17
        /*005a*/ 	.short	(.L_21 - .L_20)
.L_20:
        /*005c*/ 	.word	0x00000000
        /*0060*/ 	.short	0x0000
        /*0062*/ 	.short	0x0000
        /*0064*/ 	.byte	0x00, 0xf4, 0x21, 0x00


	//----- nvinfo : EIATTR_SPARSE_MMA_MASK
	.align		4
.L_21:
        /*0068*/ 	.byte	0x03, 0x50
        /*006a*/ 	.short	0x0000


	//----- nvinfo : EIATTR_MAXREG_COUNT
	.align		4
        /*006c*/ 	.byte	0x03, 0x1b
        /*006e*/ 	.short	0x00ff


	//----- nvinfo : EIATTR_EXIT_INSTR_OFFSETS
	.align		4
        /*0070*/ 	.byte	0x04, 0x1c
        /*0072*/ 	.short	(.L_23 - .L_22)


	//   ....[0]....
.L_22:
        /*0074*/ 	.word	0x000003a0


	//   ....[1]....
        /*0078*/ 	.word	0x00000470


	//----- nvinfo : EIATTR_REQNTID
	.align		4
.L_23:
        /*007c*/ 	.byte	0x04, 0x10
        /*007e*/ 	.short	(.L_25 - .L_24)
.L_24:
        /*0080*/ 	.word	0x00000080
        /*0084*/ 	.word	0x00000001
        /*0088*/ 	.word	0x00000001


	//----- nvinfo : EIATTR_CBANK_PARAM_SIZE
	.align		4
.L_25:
        /*008c*/ 	.byte	0x03, 0x19
        /*008e*/ 	.short	0x0028


	//----- nvinfo : EIATTR_PARAM_CBANK
	.align		4
        /*0090*/ 	.byte	0x04, 0x0a
        /*0092*/ 	.short	(.L_27 - .L_26)
	.align		4
.L_26:
        /*0094*/ 	.word	index@(.nv.constant0.triton_poi_fused_clone_12)
        /*0098*/ 	.short	0x0210
        /*009a*/ 	.short	0x0028


	//----- nvinfo : EIATTR_SW_WAR
	.align		4
.L_27:
        /*009c*/ 	.byte	0x04, 0x36
        /*009e*/ 	.short	(.L_29 - .L_28)
.L_28:
        /*00a0*/ 	.word	0x00000008
.L_29:


//--------------------- .nv.callgraph             --------------------------
	.section	.nv.callgraph,"",@"SHT_CUDA_CALLGRAPH"
	.align	4
	.sectionentsize	8
	.align		4
        /*0000*/ 	.word	0x00000000
	.align		4
        /*0004*/ 	.word	0xffffffff
	.align		4
        /*0008*/ 	.word	0x00000000
	.align		4
        /*000c*/ 	.word	0xfffffffe
	.align		4
        /*0010*/ 	.word	0x00000000
	.align		4
        /*0014*/ 	.word	0xfffffffd
	.align		4
        /*0018*/ 	.word	0x00000000
	.align		4
        /*001c*/ 	.word	0xfffffffc


//--------------------- .text.triton_poi_fused_clone_12 --------------------------
	.section	.text.triton_poi_fused_clone_12,"ax",@progbits
	.sectionflags	@"SHF_BARRIERS=1"
	.align	128
        .global         triton_poi_fused_clone_12
        .type           triton_poi_fused_clone_12,@function
        .size           triton_poi_fused_clone_12,(.L_x_1 - triton_poi_fused_clone_12)
        .other          triton_poi_fused_clone_12,@"STO_CUDA_ENTRY STV_DEFAULT"
triton_poi_fused_clone_12:
.text.triton_poi_fused_clone_12:
[----:B------:R-:W0:Y:S01]  /*0000*/  LDC R1, c[0x0][0x28] ;  /* 0x00000a00ff017b82 */ /* 0x000e220000000800 */
[----:B------:R-:W1:Y:S07]  /*0010*/  S2R R3, SR_CTAID.Y ;  /* 0x0000000000037919 */ /* 0x000e6e0000002600 */
[----:B------:R-:W2:Y:S01]  /*0020*/  LDC.64 R16, c[0x0][0x220] ;  /* 0x00008800ff107b82 */ /* 0x000ea20000000a00 */
[----:B------:R-:W-:Y:S02]  /*0030*/  CS2R R6, SRZ ;  /* 0x0000000000067805 */ /* 0x000fe4000001ff00 */
[----:B------:R-:W-:Y:S01]  /*0040*/  CS2R R10, SRZ ;  /* 0x00000000000a7805 */ /* 0x000fe2000001ff00 */
[----:B------:R-:W3:Y:S01]  /*0050*/  S2R R0, SR_TID.X ;  /* 0x0000000000007919 */ /* 0x000ee20000002100 */
[----:B------:R-:W-:Y:S01]  /*0060*/  ULDC.64 UR6, c[0x0][0x208] ;  /* 0x0000820000067ab9 */ /* 0x000fe20000000a00 */
[----:B------:R-:W4:Y:S02]  /*0070*/  S2R R5, SR_CTAID.X ;  /* 0x0000000000057919 */ /* 0x000f240000002500 */
[----:B------:R-:W5:Y:S08]  /*0080*/  LDC.64 R14, c[0x0][0x218] ;  /* 0x00008600ff0e7b82 */ /* 0x000f700000000a00 */
[----:B------:R-:W5:Y:S01]  /*0090*/  LDC.64 R12, c[0x0][0x210] ;  /* 0x00008400ff0c7b82 */ /* 0x000f620000000a00 */
[----:B-1----:R-:W-:-:S05]  /*00a0*/  IMAD.SHL.U32 R3, R3, 0x80, RZ ;  /* 0x0000008003037824 */ /* 0x002fca00078e00ff */
[----:B---3--:R-:W-:-:S04]  /*00b0*/  LOP3.LUT R2, R3, 0x7f, R0, 0xf8, !PT ;  /* 0x0000007f03027812 */ /* 0x008fc800078ef800 */
[C---:B------:R-:W-:Y:S01]  /*00c0*/  ISETP.GE.AND P0, PT, R2.reuse, 0x100, PT ;  /* 0x000001000200780c */ /* 0x040fe20003f06270 */
[----:B----4-:R-:W-:Y:S02]  /*00d0*/  IMAD.IADD R9, R2, 0x1, R5 ;  /* 0x0000000102097824 */ /* 0x010fe400078e0205 */
[----:B------:R-:W-:Y:S01]  /*00e0*/  IMAD.SHL.U32 R2, R5, 0x4, RZ ;  /* 0x0000000405027824 */ /* 0x000fe200078e00ff */
[----:B------:R-:W-:Y:S01]  /*00f0*/  CS2R R4, SRZ ;  /* 0x0000000000047805 */ /* 0x000fe2000001ff00 */
[----:B------:R-:W-:Y:S01]  /*0100*/  IMAD.SHL.U32 R23, R9, 0x4, RZ ;  /* 0x0000000409177824 */ /* 0x000fe200078e00ff */
[----:B------:R-:W-:Y:S01]  /*0110*/  CS2R R8, SRZ ;  /* 0x0000000000087805 */ /* 0x000fe2000001ff00 */
[C---:B--2---:R-:W-:Y:S01]  /*0120*/  IMAD.WIDE R20, R2.reuse, 0x4, R16 ;  /* 0x0000000402147825 */ /* 0x044fe200078e0210 */
[C---:B------:R-:W-:Y:S02]  /*0130*/  ISETP.GE.AND P1, PT, R2.reuse, 0x4, PT ;  /* 0x000000040200780c */ /* 0x040fe40003f26270 */
[----:B------:R-:W-:Y:S01]  /*0140*/  ISETP.LT.AND P0, PT, R2, 0x4, !P0 ;  /* 0x000000040200780c */ /* 0x000fe20004701270 */
[----:B-----5:R-:W-:Y:S01]  /*0150*/  IMAD.WIDE R18, R23, 0x4, R14 ;  /* 0x0000000417127825 */ /* 0x020fe200078e020e */
[----:B------:R-:W-:-:S03]  /*0160*/  CS2R R14, SRZ ;  /* 0x00000000000e7805 */ /* 0x000fc6000001ff00 */
[----:B0-----:R-:W-:Y:S01]  /*0170*/  IMAD.WIDE R16, R23, 0x4, R12 ;  /* 0x0000000417107825 */ /* 0x001fe200078e020c */
[----:B------:R-:W-:-:S05]  /*0180*/  CS2R R12, SRZ ;  /* 0x00000000000c7805 */ /* 0x000fca000001ff00 */
[----:B------:R-:W2:Y:S04]  /*0190*/  @!P1 LDG.E.EL.128 R4, desc[UR6][R20.64] ;  /* 0x0000000614049981 */ /* 0x000ea8000c2e1d00 */
[----:B------:R-:W2:Y:S04]  /*01a0*/  @P0 LDG.E.EL.128 R8, desc[UR6][R18.64] ;  /* 0x0000000612080981 */ /* 0x000ea8000c2e1d00 */
[----:B------:R-:W3:Y:S01]  /*01b0*/  @P0 LDG.E.EL.128 R12, desc[UR6][R16.64] ;  /* 0x00000006100c0981 */ /* 0x000ee2000c2e1d00 */
[----:B------:R-:W0:Y:S01]  /*01c0*/  S2UR UR5, SR_CgaCtaId ;  /* 0x00000000000579c3 */ /* 0x000e220000008800 */
[----:B------:R-:W-:Y:S01]  /*01d0*/  UMOV UR4, 0x400 ;  /* 0x0000040000047882 */ /* 0x000fe20000000000 */
[----:B------:R-:W-:Y:S01]  /*01e0*/  SHF.R.U32.HI R23, RZ, 0x5, R0 ;  /* 0x00000005ff177819 */ /* 0x000fe20000011600 */
[----:B------:R-:W-:-:S03]  /*01f0*/  IMAD.SHL.U32 R22, R0, 0x4, RZ ;  /* 0x0000000400167824 */ /* 0x000fc600078e00ff */
[----:B------:R-:W-:Y:S02]  /*0200*/  SGXT.U32 R23, R23, 0x2 ;  /* 0x000000021717781a */ /* 0x000fe40000000000 */
[----:B------:R-:W-:Y:S02]  /*0210*/  LOP3.LUT R3, R3, 0x7c, R22, 0xf8, !PT ;  /* 0x0000007c03037812 */ /* 0x000fe400078ef816 */
[----:B------:R-:W-:-:S04]  /*0220*/  LOP3.LUT R2, R2, R23, RZ, 0xfc, !PT ;  /* 0x0000001702027212 */ /* 0x000fc800078efcff */
[----:B------:R-:W-:-:S04]  /*0230*/  ISETP.GE.AND P0, PT, R2, 0x4, PT ;  /* 0x000000040200780c */ /* 0x000fc80003f06270 */
[----:B------:R-:W-:Y:S01]  /*0240*/  ISETP.LT.AND P0, PT, R3, 0x100, !P0 ;  /* 0x000001000300780c */ /* 0x000fe20004701270 */
[----:B0-----:R-:W-:Y:S01]  /*0250*/  UPRMT UR4, UR5, 0x654, UR4 ;  /* 0x0000065405047896 */ /* 0x001fe20008000004 */
[----:B--2---:R-:W-:Y:S01]  /*0260*/  FADD R19, R4, R8 ;  /* 0x0000000804137221 */ /* 0x004fe20000000000 */
[----:B------:R-:W-:Y:S01]  /*0270*/  FADD R4, R5, R9 ;  /* 0x0000000905047221 */ /* 0x000fe20000000000 */
[----:B------:R-:W-:Y:S01]  /*0280*/  FADD R5, R6, R10 ;  /* 0x0000000a06057221 */ /* 0x000fe20000000000 */
[----:B------:R-:W-:Y:S01]  /*0290*/  FADD R6, R7, R11 ;  /* 0x0000000b07067221 */ /* 0x000fe20000000000 */
[----:B---3--:R-:W-:Y:S01]  /*02a0*/  FADD R12, R19, R12 ;  /* 0x0000000c130c7221 */ /* 0x008fe20000000000 */
[----:B------:R-:W-:Y:S01]  /*02b0*/  FADD R13, R4, R13 ;  /* 0x0000000d040d7221 */ /* 0x000fe20000000000 */
[----:B------:R-:W-:Y:S01]  /*02c0*/  LOP3.LUT R4, R0, 0x7f, RZ, 0xc0, !PT ;  /* 0x0000007f00047812 */ /* 0x000fe200078ec0ff */
[----:B------:R-:W-:Y:S01]  /*02d0*/  FADD R5, R5, R14 ;  /* 0x0000000e05057221 */ /* 0x000fe20000000000 */
[----:B------:R-:W-:Y:S01]  /*02e0*/  FADD R6, R6, R15 ;  /* 0x0000000f06067221 */ /* 0x000fe20000000000 */
[----:B------:R-:W-:Y:S01]  /*02f0*/  SHF.R.U32.HI R7, RZ, 0x1, R0 ;  /* 0x00000001ff077819 */ /* 0x000fe20000011600 */
[----:B------:R-:W-:Y:S01]  /*0300*/  IMAD.SHL.U32 R0, R0, 0x10, RZ ;  /* 0x0000001000007824 */ /* 0x000fe200078e00ff */
[----:B------:R-:W-:-:S02]  /*0310*/  LEA R4, R4, UR4, 0x2 ;  /* 0x0000000404047c11 */ /* 0x000fc4000f8e10ff */
[----:B------:R-:W-:Y:S02]  /*0320*/  LOP3.LUT R7, R7, 0x30, RZ, 0xc0, !PT ;  /* 0x0000003007077812 */ /* 0x000fe400078ec0ff */
[----:B------:R-:W-:Y:S01]  /*0330*/  LOP3.LUT R0, R0, 0x7f0, RZ, 0xc0, !PT ;  /* 0x000007f000007812 */ /* 0x000fe200078ec0ff */
[----:B------:R0:W-:Y:S03]  /*0340*/  STS [R4], R12 ;  /* 0x0000000c04007388 */ /* 0x0001e60000000800 */
[----:B------:R-:W-:Y:S01]  /*0350*/  IADD3 R7, R0, UR4, R7 ;  /* 0x0000000400077c10 */ /* 0x000fe2000fffe007 */
[----:B------:R0:W-:Y:S04]  /*0360*/  STS [R4+0x210], R13 ;  /* 0x0002100d04007388 */ /* 0x0001e80000000800 */
[----:B------:R0:W-:Y:S04]  /*0370*/  STS [R4+0x420], R5 ;  /* 0x0004200504007388 */ /* 0x0001e80000000800 */
[----:B------:R0:W-:Y:S01]  /*0380*/  STS [R4+0x630], R6 ;  /* 0x0006300604007388 */ /* 0x0001e20000000800 */
[----:B------:R-:W-:Y:S06]  /*0390*/  BAR.SYNC.DEFER_BLOCKING 0x0 ;  /* 0x0000000000007b1d */ /* 0x000fec0000010000 */
[----:B0-----:R-:W-:Y:S05]  /*03a0*/  @!P0 EXIT ;  /* 0x000000000000894d */ /* 0x001fea0003800000 */
[----:B------:R-:W0:Y:S01]  /*03b0*/  LDS.128 R4, [R7] ;  /* 0x0000000007047984 */ /* 0x000e220000000c00 */
[----:B------:R-:W-:Y:S01]  /*03c0*/  SHF.R.S32.HI R0, RZ, 0x1f, R3 ;  /* 0x0000001fff007819 */ /* 0x000fe20000011403 */
[----:B------:R-:W1:Y:S03]  /*03d0*/  LDC.64 R8, c[0x0][0x228] ;  /* 0x00008a00ff087b82 */ /* 0x000e660000000a00 */
[----:B------:R-:W-:-:S04]  /*03e0*/  LEA.HI R0, R0, R3, RZ, 0x6 ;  /* 0x0000000300007211 */ /* 0x000fc800078f30ff */
[C---:B------:R-:W-:Y:S01]  /*03f0*/  LOP3.LUT R10, R0.reuse, 0xffffffc0, RZ, 0xc0, !PT ;  /* 0xffffffc0000a7812 */ /* 0x040fe200078ec0ff */
[----:B------:R-:W-:-:S04]  /*0400*/  IMAD.SHL.U32 R0, R0, 0x4, RZ ;  /* 0x0000000400007824 */ /* 0x000fc800078e00ff */
[----:B------:R-:W-:Y:S01]  /*0410*/  IMAD.IADD R3, R3, 0x1, -R10 ;  /* 0x0000000103037824 */ /* 0x000fe200078e0a0a */
[----:B------:R-:W-:-:S03]  /*0420*/  LOP3.LUT R0, R0, 0xffffff00, RZ, 0xc0, !PT ;  /* 0xffffff0000007812 */ /* 0x000fc600078ec0ff */
[----:B------:R-:W-:-:S04]  /*0430*/  IMAD R3, R2, 0x40, R3 ;  /* 0x0000004002037824 */ /* 0x000fc800078e0203 */
[----:B------:R-:W-:-:S04]  /*0440*/  IMAD.IADD R3, R3, 0x1, R0 ;  /* 0x0000000103037824 */ /* 0x000fc800078e0200 */
[----:B-1----:R-:W-:-:S05]  /*0450*/  IMAD.WIDE R2, R3, 0x4, R8 ;  /* 0x0000000403027825 */ /* 0x002fca00078e0208 */
[----:B0-----:R-:W-:Y:S01]  /*0460*/  STG.E.128 desc[UR6][R2.64], R4 ;  /* 0x0000000402007986 */ /* 0x001fe2000c101d06 */
[----:B------:R-:W-:Y:S05]  /*0470*/  EXIT ;  /* 0x000000000000794d */ /* 0x000fea0003800000 */
.L_x_0:
[----:B------:R-:W-:-:S00]  /*0480*/  BRA `(.L_x_0) ;  /* 0xfffffffc00fc7947 */ /* 0x000fc0000383ffff */
[----:B------:R-:W-:-:S00]  /*0490*/  NOP ;  /* 0x0000000000007918 */ /* 0x000fc00000000000 */
        /* <DEDUP_REMOVED lines=14> */
.L_x_1:


//--------------------- .nv.shared.triton_poi_fused_clone_12 --------------------------
	.section	.nv.shared.triton_poi_fused_clone_12,"aw",@nobits
	.sectionflags	@""
	.align	16
	.zero		1024


//--------------------- .nv.constant0.triton_poi_fused_clone_12 --------------------------
	.section	.nv.constant0.triton_poi_fused_clone_12,"a",@progbits
	.sectionflags	@""
	.align	4
.nv.constant0.triton_poi_fused_clone_12:
	.zero		568
